	.headerflags	@"EF_CUDA_TEXMODE_UNIFIED EF_CUDA_64BIT_ADDRESS EF_CUDA_ACCELERATORS EF_CUDA_SM90 EF_CUDA_VIRTUAL_SM(EF_CUDA_SM90)"
	.elftype	@"ET_EXEC"


//--------------------- .nv.info                  --------------------------
	.section	.nv.info,"",@"SHT_CUDA_INFO"
	.align	4


	//----- nvinfo : EIATTR_REGCOUNT
	.align		4
        /*0000*/ 	.byte	0x04, 0x2f
        /*0002*/ 	.short	(.L_1 - .L_0)
	.align		4
.L_0:
        /*0004*/ 	.word	index@(triton_poi_fused_avg_pool2d_71)
        /*0008*/ 	.word	0x00000012


	//----- nvinfo : EIATTR_MIN_STACK_SIZE
	.align		4
.L_1:
        /*000c*/ 	.byte	0x04, 0x12
        /*000e*/ 	.short	(.L_3 - .L_2)
	.align		4
.L_2:
        /*0010*/ 	.word	index@(triton_poi_fused_avg_pool2d_71)
        /*0014*/ 	.word	0x00000000


	//----- nvinfo : EIATTR_FRAME_SIZE
	.align		4
.L_3:
        /*0018*/ 	.byte	0x04, 0x11
        /*001a*/ 	.short	(.L_5 - .L_4)
	.align		4
.L_4:
        /*001c*/ 	.word	index@(triton_poi_fused_avg_pool2d_71)
        /*0020*/ 	.word	0x00000000


	//----- nvinfo : EIATTR_MIN_STACK_SIZE
	.align		4
.L_5:
        /*0024*/ 	.byte	0x04, 0x12
        /*0026*/ 	.short	(.L_7 - .L_6)
	.align		4
.L_6:
        /*0028*/ 	.word	index@(triton_poi_fused_avg_pool2d_71)
        /*002c*/ 	.word	0x00000000
.L_7:


//--------------------- .nv.info.triton_poi_fused_avg_pool2d_71 --------------------------
	.section	.nv.info.triton_poi_fused_avg_pool2d_71,"",@"SHT_CUDA_INFO"
	.sectionflags	@""
	.align	4


	//----- nvinfo : EIATTR_CUDA_API_VERSION
	.align		4
        /*0000*/ 	.byte	0x04, 0x37
        /*0002*/ 	.short	(.L_9 - .L_8)
.L_8:
        /*0004*/ 	.word	0x0000007c


	//----- nvinfo : EIATTR_KPARAM_INFO
	.align		4
.L_9:
        /*0008*/ 	.byte	0x04, 0x17
        /*000a*/ 	.short	(.L_11 - .L_10)
.L_10:
        /*000c*/ 	.word	0x00000000
        /*0010*/ 	.short	0x0002
        /*0012*/ 	.short	0x0010
        /*0014*/ 	.byte	0x00, 0xf0, 0x11, 0x00


	//----- nvinfo : EIATTR_KPARAM_INFO
	.align		4
.L_11:
        /*0018*/ 	.byte	0x04, 0x17
        /*001a*/ 	.short	(.L_13 - .L_12)
.L_12:
        /*001c*/ 	.word	0x00000000
        /*0020*/ 	.short	0x0001
        /*0022*/ 	.short	0x0008
        /*0024*/ 	.byte	0x00, 0xf4, 0x21, 0x00


	//----- nvinfo : EIATTR_KPARAM_INFO
	.align		4
.L_13:
        /*0028*/ 	.byte	0x04, 0x17
        /*002a*/ 	.short	(.L_15 - .L_14)
.L_14:
        /*002c*/ 	.word	0x00000000
        /*0030*/ 	.short	0x0000
        /*0032*/ 	.short	0x0000
        /*0034*/ 	.byte	0x00, 0xf4, 0x21, 0x00


	//----- nvinfo : EIATTR_SPARSE_MMA_MASK
	.align		4
.L_15:
        /*0038*/ 	.byte	0x03, 0x50
        /*003a*/ 	.short	0x0000


	//----- nvinfo : EIATTR_MAXREG_COUNT
	.align		4
        /*003c*/ 	.byte	0x03, 0x1b
        /*003e*/ 	.short	0x00ff


	//----- nvinfo : EIATTR_EXIT_INSTR_OFFSETS
	.align		4
        /*0040*/ 	.byte	0x04, 0x1c
        /*0042*/ 	.short	(.L_17 - .L_16)


	//   ....[0]....
.L_16:
        /*0044*/ 	.word	0x000001f0


	//----- nvinfo : EIATTR_REQNTID
	.align		4
.L_17:
        /*0048*/ 	.byte	0x04, 0x10
        /*004a*/ 	.short	(.L_19 - .L_18)
.L_18:
        /*004c*/ 	.word	0x00000080
        /*0050*/ 	.word	0x00000001
        /*0054*/ 	.word	0x00000001


	//----- nvinfo : EIATTR_CBANK_PARAM_SIZE
	.align		4
.L_19:
        /*0058*/ 	.byte	0x03, 0x19
        /*005a*/ 	.short	0x0014


	//----- nvinfo : EIATTR_PARAM_CBANK
	.align		4
        /*005c*/ 	.byte	0x04, 0x0a
        /*005e*/ 	.short	(.L_21 - .L_20)
	.align		4
.L_20:
        /*0060*/ 	.word	index@(.nv.constant0.triton_poi_fused_avg_pool2d_71)
        /*0064*/ 	.short	0x0210
        /*0066*/ 	.short	0x0014


	//----- nvinfo : EIATTR_SW_WAR
	.align		4
.L_21:
        /*0068*/ 	.byte	0x04, 0x36
        /*006a*/ 	.short	(.L_23 - .L_22)
.L_22:
        /*006c*/ 	.word	0x00000008
.L_23:


//--------------------- .nv.callgraph             --------------------------
	.section	.nv.callgraph,"",@"SHT_CUDA_CALLGRAPH"
	.align	4
	.sectionentsize	8
	.align		4
        /*0000*/ 	.word	0x00000000
	.align		4
        /*0004*/ 	.word	0xffffffff
	.align		4
        /*0008*/ 	.word	0x00000000
	.align		4
        /*000c*/ 	.word	0xfffffffe
	.align		4
        /*0010*/ 	.word	0x00000000
	.align		4
        /*0014*/ 	.word	0xfffffffd
	.align		4
        /*0018*/ 	.word	0x00000000
	.align		4
        /*001c*/ 	.word	0xfffffffc


//--------------------- .text.triton_poi_fused_avg_pool2d_71 --------------------------
	.section	.text.triton_poi_fused_avg_pool2d_71,"ax",@progbits
	.align	128
        .global         triton_poi_fused_avg_pool2d_71
        .type           triton_poi_fused_avg_pool2d_71,@function
        .size           triton_poi_fused_avg_pool2d_71,(.L_x_1 - triton_poi_fused_avg_pool2d_71)
        .other          triton_poi_fused_avg_pool2d_71,@"STO_CUDA_ENTRY STV_DEFAULT"
triton_poi_fused_avg_pool2d_71:
.text.triton_poi_fused_avg_pool2d_71:
[----:B------:R-:W-:Y:S01]  /*0000*/  LDC R1, c[0x0][0x28] ;  /* 0x00000a00ff017b82 */ /* 0x000fe20000000800 */
[----:B------:R-:W1:Y:S07]  /*0010*/  S2R R0, SR_TID.X ;  /* 0x0000000000007919 */ /* 0x000e6e0000002100 */
[----:B------:R-:W2:Y:S01]  /*0020*/  LDC.64 R2, c[0x0][0x210] ;  /* 0x00008400ff027b82 */ /* 0x000ea20000000a00 */
[----:B------:R-:W-:Y:S01]  /*0030*/  ULDC.64 UR4, c[0x0][0x208] ;  /* 0x0000820000047ab9 */ /* 0x000fe20000000a00 */
[----:B------:R-:W3:Y:S01]  /*0040*/  S2R R13, SR_CTAID.X ;  /* 0x00000000000d7919 */ /* 0x000ee20000002500 */
[----:B-1----:R-:W-:-:S04]  /*0050*/  LOP3.LUT R0, R0, 0x7f, RZ, 0xc0, !PT ;  /* 0x0000007f00007812 */ /* 0x002fc800078ec0ff */
[----:B---3--:R-:W-:-:S04]  /*0060*/  LEA R13, R13, R0, 0x7 ;  /* 0x000000000d0d7211 */ /* 0x008fc800078e38ff */
[----:B------:R-:W-:-:S04]  /*0070*/  SHF.R.S32.HI R0, RZ, 0x1f, R13 ;  /* 0x0000001fff007819 */ /* 0x000fc8000001140d */
[----:B------:R-:W-:-:S04]  /*0080*/  LEA.HI R0, R0, R13, RZ, 0xa ;  /* 0x0000000d00007211 */ /* 0x000fc800078f50ff */
[C---:B------:R-:W-:Y:S02]  /*0090*/  SHF.L.U32 R4, R0.reuse, 0x2, RZ ;  /* 0x0000000200047819 */ /* 0x040fe400000006ff */
[----:B------:R-:W-:Y:S02]  /*00a0*/  LOP3.LUT R0, R0, 0xfffffc00, RZ, 0xc0, !PT ;  /* 0xfffffc0000007812 */ /* 0x000fe400078ec0ff */
[----:B------:R-:W-:-:S04]  /*00b0*/  LOP3.LUT R4, R4, 0xfffff000, RZ, 0xc0, !PT ;  /* 0xfffff00004047812 */ /* 0x000fc800078ec0ff */
[----:B------:R-:W-:-:S04]  /*00c0*/  IADD3 R9, R4, R13, -R0 ;  /* 0x0000000d04097210 */ /* 0x000fc80007ffe800 */
[----:B------:R-:W-:Y:S01]  /*00d0*/  IADD3 R7, R9, 0x400, RZ ;  /* 0x0000040009077810 */ /* 0x000fe20007ffe0ff */
[----:B--2---:R-:W-:Y:S01]  /*00e0*/  IMAD.WIDE R4, R9, 0x4, R2 ;  /* 0x0000000409047825 */ /* 0x004fe200078e0202 */
[----:B------:R-:W-:-:S03]  /*00f0*/  IADD3 R11, R9, 0x800, RZ ;  /* 0x00000800090b7810 */ /* 0x000fc60007ffe0ff */
[--C-:B------:R-:W-:Y:S01]  /*0100*/  IMAD.WIDE R6, R7, 0x4, R2.reuse ;  /* 0x0000000407067825 */ /* 0x100fe200078e0202 */
[----:B------:R-:W-:Y:S01]  /*0110*/  IADD3 R15, R9, 0xc00, RZ ;  /* 0x00000c00090f7810 */ /* 0x000fe20007ffe0ff */
[----:B------:R-:W2:Y:S02]  /*0120*/  LDG.E R4, desc[UR4][R4.64] ;  /* 0x0000000404047981 */ /* 0x000ea4000c1e1900 */
[--C-:B------:R-:W-:Y:S02]  /*0130*/  IMAD.WIDE R8, R11, 0x4, R2.reuse ;  /* 0x000000040b087825 */ /* 0x100fe400078e0202 */
[----:B------:R-:W2:Y:S01]  /*0140*/  LDG.E R7, desc[UR4][R6.64] ;  /* 0x0000000406077981 */ /* 0x000ea2000c1e1900 */
[----:B------:R-:W1:Y:S01]  /*0150*/  LDC.64 R10, c[0x0][0x218] ;  /* 0x00008600ff0a7b82 */ /* 0x000e620000000a00 */
[----:B------:R-:W-:Y:S02]  /*0160*/  IMAD.WIDE R2, R15, 0x4, R2 ;  /* 0x000000040f027825 */ /* 0x000fe400078e0202 */
[----:B------:R-:W3:Y:S04]  /*0170*/  LDG.E R8, desc[UR4][R8.64] ;  /* 0x0000000408087981 */ /* 0x000ee8000c1e1900 */
[----:B------:R-:W4:Y:S01]  /*0180*/  LDG.E R2, desc[UR4][R2.64] ;  /* 0x0000000402027981 */ /* 0x000f22000c1e1900 */
[----:B--2---:R-:W-:Y:S01]  /*0190*/  FADD R15, R4, R7 ;  /* 0x00000007040f7221 */ /* 0x004fe20000000000 */
[----:B-1----:R-:W-:-:S04]  /*01a0*/  IMAD.WIDE R4, R13, 0x4, R10 ;  /* 0x000000040d047825 */ /* 0x002fc800078e020a */
[----:B---3--:R-:W-:-:S04]  /*01b0*/  FADD R15, R8, R15 ;  /* 0x0000000f080f7221 */ /* 0x008fc80000000000 */
[----:B----4-:R-:W-:-:S04]  /*01c0*/  FADD R15, R2, R15 ;  /* 0x0000000f020f7221 */ /* 0x010fc80000000000 */
[----:B------:R-:W-:-:S05]  /*01d0*/  FMUL R15, R15, 0.25 ;  /* 0x3e8000000f0f7820 */ /* 0x000fca0000400000 */
[----:B------:R-:W-:Y:S01]  /*01e0*/  STG.E desc[UR4][R4.64], R15 ;  /* 0x0000000f04007986 */ /* 0x000fe2000c101904 */
[----:B------:R-:W-:Y:S05]  /*01f0*/  EXIT ;  /* 0x000000000000794d */ /* 0x000fea0003800000 */
.L_x_0:
[----:B------:R-:W-:-:S00]  /*0200*/  BRA `(.L_x_0) ;  /* 0xfffffffc00fc7947 */ /* 0x000fc0000383ffff */
[----:B------:R-:W-:-:S00]  /*0210*/  NOP ;  /* 0x0000000000007918 */ /* 0x000fc00000000000 */
        /* <DEDUP_REMOVED lines=14> */
.L_x_1:


//--------------------- .nv.constant0.triton_poi_fused_avg_pool2d_71 --------------------------
	.section	.nv.constant0.triton_poi_fused_avg_pool2d_71,"a",@progbits
	.sectionflags	@""
	.align	4
.nv.constant0.triton_poi_fused_avg_pool2d_71:
	.zero		548
